//
// Generated by NVIDIA NVVM Compiler
//
// Compiler Build ID: CL-36424714
// Cuda compilation tools, release 13.0, V13.0.88
// Based on NVVM 20.0.0
//

.version 9.0
.target sm_100
.address_size 64

	// .globl	_Z13Device_KernelPfff

.visible .entry _Z13Device_KernelPfff(
	.param .u64 .ptr .align 1 _Z13Device_KernelPfff_param_0,
	.param .f32 _Z13Device_KernelPfff_param_1,
	.param .f32 _Z13Device_KernelPfff_param_2
)
{
	.reg .pred 	%p<3>;
	.reg .b32 	%r<9>;
	.reg .b32 	%f<70>;
	.reg .b64 	%rd<5>;

	ld.param.u64 	%rd2, [_Z13Device_KernelPfff_param_0];
	ld.param.f32 	%f4, [_Z13Device_KernelPfff_param_1];
	ld.param.f32 	%f5, [_Z13Device_KernelPfff_param_2];
	mov.u32 	%r4, %tid.x;
	mov.u32 	%r5, %ctaid.x;
	mov.u32 	%r6, %ntid.x;
	mad.lo.s32 	%r1, %r5, %r6, %r4;
	setp.gt.u32 	%p1, %r1, 1048575;
	@%p1 bra 	$L__BB0_4;
	cvta.to.global.u64 	%rd3, %rd2;
	mul.wide.u32 	%rd4, %r1, 4;
	add.s64 	%rd1, %rd3, %rd4;
	ld.global.f32 	%f69, [%rd1];
	mov.b32 	%r8, 0;
$L__BB0_2:
	fma.rn.f32 	%f6, %f4, %f69, %f5;
	fma.rn.f32 	%f7, %f4, %f6, %f5;
	fma.rn.f32 	%f8, %f4, %f7, %f5;
	fma.rn.f32 	%f9, %f4, %f8, %f5;
	fma.rn.f32 	%f10, %f4, %f9, %f5;
	fma.rn.f32 	%f11, %f4, %f10, %f5;
	fma.rn.f32 	%f12, %f4, %f11, %f5;
	fma.rn.f32 	%f13, %f4, %f12, %f5;
	fma.rn.f32 	%f14, %f4, %f13, %f5;
	fma.rn.f32 	%f15, %f4, %f14, %f5;
	fma.rn.f32 	%f16, %f4, %f15, %f5;
	fma.rn.f32 	%f17, %f4, %f16, %f5;
	fma.rn.f32 	%f18, %f4, %f17, %f5;
	fma.rn.f32 	%f19, %f4, %f18, %f5;
	fma.rn.f32 	%f20, %f4, %f19, %f5;
	fma.rn.f32 	%f21, %f4, %f20, %f5;
	fma.rn.f32 	%f22, %f4, %f21, %f5;
	fma.rn.f32 	%f23, %f4, %f22, %f5;
	fma.rn.f32 	%f24, %f4, %f23, %f5;
	fma.rn.f32 	%f25, %f4, %f24, %f5;
	fma.rn.f32 	%f26, %f4, %f25, %f5;
	fma.rn.f32 	%f27, %f4, %f26, %f5;
	fma.rn.f32 	%f28, %f4, %f27, %f5;
	fma.rn.f32 	%f29, %f4, %f28, %f5;
	fma.rn.f32 	%f30, %f4, %f29, %f5;
	fma.rn.f32 	%f31, %f4, %f30, %f5;
	fma.rn.f32 	%f32, %f4, %f31, %f5;
	fma.rn.f32 	%f33, %f4, %f32, %f5;
	fma.rn.f32 	%f34, %f4, %f33, %f5;
	fma.rn.f32 	%f35, %f4, %f34, %f5;
	fma.rn.f32 	%f36, %f4, %f35, %f5;
	fma.rn.f32 	%f37, %f4, %f36, %f5;
	fma.rn.f32 	%f38, %f4, %f37, %f5;
	fma.rn.f32 	%f39, %f4, %f38, %f5;
	fma.rn.f32 	%f40, %f4, %f39, %f5;
	fma.rn.f32 	%f41, %f4, %f40, %f5;
	fma.rn.f32 	%f42, %f4, %f41, %f5;
	fma.rn.f32 	%f43, %f4, %f42, %f5;
	fma.rn.f32 	%f44, %f4, %f43, %f5;
	fma.rn.f32 	%f45, %f4, %f44, %f5;
	fma.rn.f32 	%f46, %f4, %f45, %f5;
	fma.rn.f32 	%f47, %f4, %f46, %f5;
	fma.rn.f32 	%f48, %f4, %f47, %f5;
	fma.rn.f32 	%f49, %f4, %f48, %f5;
	fma.rn.f32 	%f50, %f4, %f49, %f5;
	fma.rn.f32 	%f51, %f4, %f50, %f5;
	fma.rn.f32 	%f52, %f4, %f51, %f5;
	fma.rn.f32 	%f53, %f4, %f52, %f5;
	fma.rn.f32 	%f54, %f4, %f53, %f5;
	fma.rn.f32 	%f55, %f4, %f54, %f5;
	fma.rn.f32 	%f56, %f4, %f55, %f5;
	fma.rn.f32 	%f57, %f4, %f56, %f5;
	fma.rn.f32 	%f58, %f4, %f57, %f5;
	fma.rn.f32 	%f59, %f4, %f58, %f5;
	fma.rn.f32 	%f60, %f4, %f59, %f5;
	fma.rn.f32 	%f61, %f4, %f60, %f5;
	fma.rn.f32 	%f62, %f4, %f61, %f5;
	fma.rn.f32 	%f63, %f4, %f62, %f5;
	fma.rn.f32 	%f64, %f4, %f63, %f5;
	fma.rn.f32 	%f65, %f4, %f64, %f5;
	fma.rn.f32 	%f66, %f4, %f65, %f5;
	fma.rn.f32 	%f67, %f4, %f66, %f5;
	fma.rn.f32 	%f68, %f4, %f67, %f5;
	fma.rn.f32 	%f69, %f4, %f68, %f5;
	add.s32 	%r8, %r8, 64;
	setp.ne.s32 	%p2, %r8, 65536;
	@%p2 bra 	$L__BB0_2;
	st.global.f32 	[%rd1], %f69;
$L__BB0_4:
	ret;

}


// ===== COMPILED SASS (sm_100) =====

	.target	sm_100

	.elftype	@"ET_EXEC"


//--------------------- .note.nv.tkinfo           --------------------------
	.section	.note.nv.tkinfo,"",@"SHT_NOTE"
	.sectionflags	@"SHF_NOTE_NV_TKINFO"
	.tkinfo
        /*0018*/ 	.word	0x00000002
        /*0030*/ 	.string	""
        /*0030*/ 	.string	"ptxas"
        /*0030*/ 	.string	"Cuda compilation tools, release 13.0, V13.0.88"
        /*0030*/ 	.string	"Build cuda_13.0.r13.0/compiler.36424714_0"
        /*0030*/ 	.string	"-arch sm_100 -m 64 "



//--------------------- .note.nv.cuinfo           --------------------------
	.section	.note.nv.cuinfo,"",@"SHT_NOTE"
	.sectionflags	@"SHF_NOTE_NV_CUINFO"
        /*0018*/ 	.short	0x0002
        /*001a*/ 	.short	0x0064
        /*001c*/ 	.short	0x0082
	.zero		2


//--------------------- .nv.info                  --------------------------
	.section	.nv.info,"",@"SHT_CUDA_INFO"
	.align	4


	//----- nvinfo : EIATTR_REGCOUNT
	.align		4
        /*0000*/ 	.byte	0x04, 0x2f
        /*0002*/ 	.short	(.L_1 - .L_0)
	.align		4
.L_0:
        /*0004*/ 	.word	index@(_Z13Device_KernelPfff)
        /*0008*/ 	.word	0x00000008


	//----- nvinfo : EIATTR_FRAME_SIZE
	.align		4
.L_1:
        /*000c*/ 	.byte	0x04, 0x11
        /*000e*/ 	.short	(.L_3 - .L_2)
	.align		4
.L_2:
        /*0010*/ 	.word	index@(_Z13Device_KernelPfff)
        /*0014*/ 	.word	0x00000000


	//----- nvinfo : EIATTR_MIN_STACK_SIZE
	.align		4
.L_3:
        /*0018*/ 	.byte	0x04, 0x12
        /*001a*/ 	.short	(.L_5 - .L_4)
	.align		4
.L_4:
        /*001c*/ 	.word	index@(_Z13Device_KernelPfff)
        /*0020*/ 	.word	0x00000000
.L_5:


//--------------------- .nv.compat                --------------------------
	.section	.nv.compat,"",@"SHT_CUDA_COMPAT_INFO"
	.align	4
        /*0000*/ 	.byte	0x02, 0x09, 0x00, 0x00, 0x02, 0x02, 0x01, 0x00, 0x02, 0x05, 0x05, 0x00, 0x03, 0x07, 0x01, 0x01
        /*0010*/ 	.byte	0x02, 0x03, 0x00, 0x00, 0x02, 0x06, 0x01, 0x00, 0x04, 0x0b, 0x08, 0x00, 0x09, 0x00, 0x00, 0x00
        /*0020*/ 	.byte	0x00, 0x00, 0x00, 0x00


//--------------------- .nv.info._Z13Device_KernelPfff --------------------------
	.section	.nv.info._Z13Device_KernelPfff,"",@"SHT_CUDA_INFO"
	.sectionflags	@""
	.align	4


	//----- nvinfo : EIATTR_CUDA_API_VERSION
	.align		4
        /*0000*/ 	.byte	0x04, 0x37
        /*0002*/ 	.short	(.L_7 - .L_6)
.L_6:
        /*0004*/ 	.word	0x00000082


	//----- nvinfo : EIATTR_KPARAM_INFO
	.align		4
.L_7:
        /*0008*/ 	.byte	0x04, 0x17
        /*000a*/ 	.short	(.L_9 - .L_8)
.L_8:
        /*000c*/ 	.word	0x00000000
        /*0010*/ 	.short	0x0002
        /*0012*/ 	.short	0x000c
        /*0014*/ 	.byte	0x00, 0xf0, 0x11, 0x00


	//----- nvinfo : EIATTR_KPARAM_INFO
	.align		4
.L_9:
        /*0018*/ 	.byte	0x04, 0x17
        /*001a*/ 	.short	(.L_11 - .L_10)
.L_10:
        /*001c*/ 	.word	0x00000000
        /*0020*/ 	.short	0x0001
        /*0022*/ 	.short	0x0008
        /*0024*/ 	.byte	0x00, 0xf0, 0x11, 0x00


	//----- nvinfo : EIATTR_KPARAM_INFO
	.align		4
.L_11:
        /*0028*/ 	.byte	0x04, 0x17
        /*002a*/ 	.short	(.L_13 - .L_12)
.L_12:
        /*002c*/ 	.word	0x00000000
        /*0030*/ 	.short	0x0000
        /*0032*/ 	.short	0x0000
        /*0034*/ 	.byte	0x00, 0xf5, 0x21, 0x00


	//----- nvinfo : EIATTR_SPARSE_MMA_MASK
	.align		4
.L_13:
        /*0038*/ 	.byte	0x03, 0x50
        /*003a*/ 	.short	0x0000


	//----- nvinfo : EIATTR_MAXREG_COUNT
	.align		4
        /*003c*/ 	.byte	0x03, 0x1b
        /*003e*/ 	.short	0x00ff


	//----- nvinfo : EIATTR_MERCURY_ISA_VERSION
	.align		4
        /*0040*/ 	.byte	0x03, 0x5f
        /*0042*/ 	.short	0x0101


	//----- nvinfo : EIATTR_VRC_CTA_INIT_COUNT
	.align		4
        /*0044*/ 	.byte	0x02, 0x4a
	.zero		1
	.zero		1


	//----- nvinfo : EIATTR_EXIT_INSTR_OFFSETS
	.align		4
        /*0048*/ 	.byte	0x04, 0x1c
        /*004a*/ 	.short	(.L_15 - .L_14)


	//   ....[0]....
.L_14:
        /*004c*/ 	.word	0x00000060


	//   ....[1]....
        /*0050*/ 	.word	0x00001110


	//----- nvinfo : EIATTR_CBANK_PARAM_SIZE
	.align		4
.L_15:
        /*0054*/ 	.byte	0x03, 0x19
        /*0056*/ 	.short	0x0010


	//----- nvinfo : EIATTR_PARAM_CBANK
	.align		4
        /*0058*/ 	.byte	0x04, 0x0a
        /*005a*/ 	.short	(.L_17 - .L_16)
	.align		4
.L_16:
        /*005c*/ 	.word	index@(.nv.constant0._Z13Device_KernelPfff)
        /*0060*/ 	.short	0x0380
        /*0062*/ 	.short	0x0010


	//----- nvinfo : EIATTR_SW_WAR
	.align		4
.L_17:
        /*0064*/ 	.byte	0x04, 0x36
        /*0066*/ 	.short	(.L_19 - .L_18)
.L_18:
        /*0068*/ 	.word	0x00000008
.L_19:


//--------------------- .nv.callgraph             --------------------------
	.section	.nv.callgraph,"",@"SHT_CUDA_CALLGRAPH"
	.align	4
	.sectionentsize	8
	.align		4
        /*0000*/ 	.word	0x00000000
	.align		4
        /*0004*/ 	.word	0xffffffff
	.align		4
        /*0008*/ 	.word	0x00000000
	.align		4
        /*000c*/ 	.word	0xfffffffe
	.align		4
        /*0010*/ 	.word	0x00000000
	.align		4
        /*0014*/ 	.word	0xfffffffd
	.align		4
        /*0018*/ 	.word	0x00000000
	.align		4
        /*001c*/ 	.word	0xfffffffc


//--------------------- .text._Z13Device_KernelPfff --------------------------
	.section	.text._Z13Device_KernelPfff,"ax",@progbits
	.align	128
        .global         _Z13Device_KernelPfff
        .type           _Z13Device_KernelPfff,@function
        .size           _Z13Device_KernelPfff,(.L_x_2 - _Z13Device_KernelPfff)
        .other          _Z13Device_KernelPfff,@"STO_CUDA_ENTRY STV_DEFAULT"
_Z13Device_KernelPfff:
.text._Z13Device_KernelPfff:
[----:B------:R-:W-:Y:S01]  /*0000*/  LDC R1, c[0x0][0x37c] ;  /* 0x0000df00ff017b82 */ /* 0x000fe20000000800 */
[----:B------:R-:W0:Y:S07]  /*0010*/  S2R R5, SR_TID.X ;  /* 0x0000000000057919 */ /* 0x000e2e0000002100 */
[----:B------:R-:W0:Y:S08]  /*0020*/  S2UR UR4, SR_CTAID.X ;  /* 0x00000000000479c3 */ /* 0x000e300000002500 */
[----:B------:R-:W0:Y:S02]  /*0030*/  LDC R0, c[0x0][0x360] ;  /* 0x0000d800ff007b82 */ /* 0x000e240000000800 */
[----:B0-----:R-:W-:-:S05]  /*0040*/  IMAD R5, R0, UR4, R5 ;  /* 0x0000000400057c24 */ /* 0x001fca000f8e0205 */
[----:B------:R-:W-:-:S13]  /*0050*/  ISETP.GT.U32.AND P0, PT, R5, 0xfffff, PT ;  /* 0x000fffff0500780c */ /* 0x000fda0003f04070 */
[----:B------:R-:W-:Y:S05]  /*0060*/  @P0 EXIT ;  /* 0x000000000000094d */ /* 0x000fea0003800000 */
[----:B------:R-:W0:Y:S01]  /*0070*/  LDC.64 R2, c[0x0][0x380] ;  /* 0x0000e000ff027b82 */ /* 0x000e220000000a00 */
[----:B------:R-:W1:Y:S01]  /*0080*/  LDCU.64 UR6, c[0x0][0x358] ;  /* 0x00006b00ff0677ac */ /* 0x000e620008000a00 */
[----:B0-----:R-:W-:-:S06]  /*0090*/  IMAD.WIDE.U32 R2, R5, 0x4, R2 ;  /* 0x0000000405027825 */ /* 0x001fcc00078e0002 */
[----:B------:R-:W0:Y:S01]  /*00a0*/  LDC.64 R4, c[0x0][0x388] ;  /* 0x0000e200ff047b82 */ /* 0x000e220000000a00 */
[----:B-1----:R1:W5:Y:S01]  /*00b0*/  LDG.E R0, desc[UR6][R2.64] ;  /* 0x0000000602007981 */ /* 0x002362000c1e1900 */
[----:B------:R-:W-:-:S05]  /*00c0*/  UMOV UR4, URZ ;  /* 0x000000ff00047c82 */ /* 0x000fca0008000000 */
.L_x_0:
[----:B0----5:R-:W-:Y:S01]  /*00d0*/  FFMA R0, R0, R4, R5 ;  /* 0x0000000400007223 */ /* 0x021fe20000000005 */
[----:B------:R-:W-:-:S03]  /*00e0*/  UIADD3 UR4, UPT, UPT, UR4, 0x100, URZ ;  /* 0x0000010004047890 */ /* 0x000fc6000fffe0ff */
[----:B------:R-:W-:Y:S01]  /*00f0*/  FFMA R0, R0, R4, R5 ;  /* 0x0000000400007223 */ /* 0x000fe20000000005 */
[----:B------:R-:W-:-:S03]  /*0100*/  UISETP.NE.AND UP0, UPT, UR4, 0x10000, UPT ;  /* 0x000100000400788c */ /* 0x000fc6000bf05270 */
[----:B------:R-:W-:-:S04]  /*0110*/  FFMA R0, R0, R4, R5 ;  /* 0x0000000400007223 */ /* 0x000fc80000000005 */
        /* <DEDUP_REMOVED lines=252> */
[----:B------:R-:W-:Y:S01]  /*10e0*/  FFMA R0, R0, R4, R5 ;  /* 0x0000000400007223 */ /* 0x000fe20000000005 */
[----:B------:R-:W-:Y:S06]  /*10f0*/  BRA.U UP0, `(.L_x_0) ;  /* 0xffffffed00f47547 */ /* 0x000fec000b83ffff */
[----:B------:R-:W-:Y:S01]  /*1100*/  STG.E desc[UR6][R2.64], R0 ;  /* 0x0000000002007986 */ /* 0x000fe2000c101906 */
[----:B------:R-:W-:Y:S05]  /*1110*/  EXIT ;  /* 0x000000000000794d */ /* 0x000fea0003800000 */
.L_x_1:
[----:B------:R-:W-:-:S00]  /*1120*/  BRA `(.L_x_1) ;  /* 0xfffffffc00fc7947 */ /* 0x000fc0000383ffff */
[----:B------:R-:W-:-:S00]  /*1130*/  NOP ;  /* 0x0000000000007918 */ /* 0x000fc00000000000 */
        /* <DEDUP_REMOVED lines=12> */
.L_x_2:


//--------------------- .nv.shared.reserved.0     --------------------------
	.section	.nv.shared.reserved.0,"aw",@nobits
	.weak		__nv_reservedSMEM_offset_0_alias
	.size		__nv_reservedSMEM_offset_0_alias, 0, 64
	.other		__nv_reservedSMEM_offset_0_alias,@"STO_CUDA_RESERVED_SHARED STV_DEFAULT"
__nv_reservedSMEM_offset_0_alias:
	.zero		0
	.zero		64


//--------------------- .nv.constant0._Z13Device_KernelPfff --------------------------
	.section	.nv.constant0._Z13Device_KernelPfff,"a",@progbits
	.sectionflags	@""
	.align	4
.nv.constant0._Z13Device_KernelPfff:
	.zero		912


//--------------------- SYMBOLS --------------------------

	.type		.nv.reservedSmem.offset0,@object
	.size		.nv.reservedSmem.offset0,0x4
